//
// Generated by NVIDIA NVVM Compiler
//
// Compiler Build ID: CL-36424714
// Cuda compilation tools, release 13.0, V13.0.88
// Based on NVVM 20.0.0
//

.version 9.0
.target sm_100
.address_size 64

	// .globl	_Z18sharedMemoryKernelPfPKfii
.extern .shared .align 16 .b8 sharedMem[];

.visible .entry _Z18sharedMemoryKernelPfPKfii(
	.param .u64 .ptr .align 1 _Z18sharedMemoryKernelPfPKfii_param_0,
	.param .u64 .ptr .align 1 _Z18sharedMemoryKernelPfPKfii_param_1,
	.param .u32 _Z18sharedMemoryKernelPfPKfii_param_2,
	.param .u32 _Z18sharedMemoryKernelPfPKfii_param_3
)
{
	.reg .pred 	%p<2>;
	.reg .b32 	%r<9>;
	.reg .b32 	%f<4>;
	.reg .b64 	%rd<8>;

	ld.param.u64 	%rd1, [_Z18sharedMemoryKernelPfPKfii_param_0];
	ld.param.u64 	%rd2, [_Z18sharedMemoryKernelPfPKfii_param_1];
	ld.param.u32 	%r3, [_Z18sharedMemoryKernelPfPKfii_param_2];
	mov.u32 	%r1, %tid.x;
	mov.u32 	%r4, %ctaid.x;
	mov.u32 	%r5, %ntid.x;
	mad.lo.s32 	%r2, %r4, %r5, %r1;
	setp.ge.s32 	%p1, %r2, %r3;
	@%p1 bra 	$L__BB0_2;
	cvta.to.global.u64 	%rd3, %rd2;
	cvta.to.global.u64 	%rd4, %rd1;
	mul.wide.s32 	%rd5, %r2, 4;
	add.s64 	%rd6, %rd3, %rd5;
	ld.global.f32 	%f1, [%rd6];
	shl.b32 	%r6, %r1, 2;
	mov.u32 	%r7, sharedMem;
	add.s32 	%r8, %r7, %r6;
	st.shared.f32 	[%r8], %f1;
	bar.sync 	0;
	ld.shared.f32 	%f2, [%r8];
	add.f32 	%f3, %f2, %f2;
	add.s64 	%rd7, %rd4, %rd5;
	st.global.f32 	[%rd7], %f3;
$L__BB0_2:
	ret;

}


// ===== COMPILED SASS (sm_100) =====

	.target	sm_100

	.elftype	@"ET_EXEC"


//--------------------- .note.nv.tkinfo           --------------------------
	.section	.note.nv.tkinfo,"",@"SHT_NOTE"
	.sectionflags	@"SHF_NOTE_NV_TKINFO"
	.tkinfo
        /*0018*/ 	.word	0x00000002
        /*0030*/ 	.string	""
        /*0030*/ 	.string	"ptxas"
        /*0030*/ 	.string	"Cuda compilation tools, release 13.0, V13.0.88"
        /*0030*/ 	.string	"Build cuda_13.0.r13.0/compiler.36424714_0"
        /*0030*/ 	.string	"-arch sm_100 -m 64 "



//--------------------- .note.nv.cuinfo           --------------------------
	.section	.note.nv.cuinfo,"",@"SHT_NOTE"
	.sectionflags	@"SHF_NOTE_NV_CUINFO"
        /*0018*/ 	.short	0x0002
        /*001a*/ 	.short	0x0064
        /*001c*/ 	.short	0x0082
	.zero		2


//--------------------- .nv.info                  --------------------------
	.section	.nv.info,"",@"SHT_CUDA_INFO"
	.align	4


	//----- nvinfo : EIATTR_REGCOUNT
	.align		4
        /*0000*/ 	.byte	0x04, 0x2f
        /*0002*/ 	.short	(.L_1 - .L_0)
	.align		4
.L_0:
        /*0004*/ 	.word	index@(_Z18sharedMemoryKernelPfPKfii)
        /*0008*/ 	.word	0x0000000c


	//----- nvinfo : EIATTR_FRAME_SIZE
	.align		4
.L_1:
        /*000c*/ 	.byte	0x04, 0x11
        /*000e*/ 	.short	(.L_3 - .L_2)
	.align		4
.L_2:
        /*0010*/ 	.word	index@(_Z18sharedMemoryKernelPfPKfii)
        /*0014*/ 	.word	0x00000000


	//----- nvinfo : EIATTR_MIN_STACK_SIZE
	.align		4
.L_3:
        /*0018*/ 	.byte	0x04, 0x12
        /*001a*/ 	.short	(.L_5 - .L_4)
	.align		4
.L_4:
        /*001c*/ 	.word	index@(_Z18sharedMemoryKernelPfPKfii)
        /*0020*/ 	.word	0x00000000
.L_5:


//--------------------- .nv.compat                --------------------------
	.section	.nv.compat,"",@"SHT_CUDA_COMPAT_INFO"
	.align	4
        /*0000*/ 	.byte	0x02, 0x09, 0x00, 0x00, 0x02, 0x02, 0x01, 0x00, 0x02, 0x05, 0x05, 0x00, 0x03, 0x07, 0x01, 0x01
        /*0010*/ 	.byte	0x02, 0x03, 0x00, 0x00, 0x02, 0x06, 0x01, 0x00, 0x04, 0x0b, 0x08, 0x00, 0x09, 0x00, 0x00, 0x00
        /*0020*/ 	.byte	0x00, 0x00, 0x00, 0x00


//--------------------- .nv.info._Z18sharedMemoryKernelPfPKfii --------------------------
	.section	.nv.info._Z18sharedMemoryKernelPfPKfii,"",@"SHT_CUDA_INFO"
	.sectionflags	@""
	.align	4


	//----- nvinfo : EIATTR_CUDA_API_VERSION
	.align		4
        /*0000*/ 	.byte	0x04, 0x37
        /*0002*/ 	.short	(.L_7 - .L_6)
.L_6:
        /*0004*/ 	.word	0x00000082


	//----- nvinfo : EIATTR_KPARAM_INFO
	.align		4
.L_7:
        /*0008*/ 	.byte	0x04, 0x17
        /*000a*/ 	.short	(.L_9 - .L_8)
.L_8:
        /*000c*/ 	.word	0x00000000
        /*0010*/ 	.short	0x0003
        /*0012*/ 	.short	0x0014
        /*0014*/ 	.byte	0x00, 0xf0, 0x11, 0x00


	//----- nvinfo : EIATTR_KPARAM_INFO
	.align		4
.L_9:
        /*0018*/ 	.byte	0x04, 0x17
        /*001a*/ 	.short	(.L_11 - .L_10)
.L_10:
        /*001c*/ 	.word	0x00000000
        /*0020*/ 	.short	0x0002
        /*0022*/ 	.short	0x0010
        /*0024*/ 	.byte	0x00, 0xf0, 0x11, 0x00


	//----- nvinfo : EIATTR_KPARAM_INFO
	.align		4
.L_11:
        /*0028*/ 	.byte	0x04, 0x17
        /*002a*/ 	.short	(.L_13 - .L_12)
.L_12:
        /*002c*/ 	.word	0x00000000
        /*0030*/ 	.short	0x0001
        /*0032*/ 	.short	0x0008
        /*0034*/ 	.byte	0x00, 0xf5, 0x21, 0x00


	//----- nvinfo : EIATTR_KPARAM_INFO
	.align		4
.L_13:
        /*0038*/ 	.byte	0x04, 0x17
        /*003a*/ 	.short	(.L_15 - .L_14)
.L_14:
        /*003c*/ 	.word	0x00000000
        /*0040*/ 	.short	0x0000
        /*0042*/ 	.short	0x0000
        /*0044*/ 	.byte	0x00, 0xf5, 0x21, 0x00


	//----- nvinfo : EIATTR_SPARSE_MMA_MASK
	.align		4
.L_15:
        /*0048*/ 	.byte	0x03, 0x50
        /*004a*/ 	.short	0x0000


	//----- nvinfo : EIATTR_MAXREG_COUNT
	.align		4
        /*004c*/ 	.byte	0x03, 0x1b
        /*004e*/ 	.short	0x00ff


	//----- nvinfo : EIATTR_NUM_BARRIERS
	.align		4
        /*0050*/ 	.byte	0x02, 0x4c
        /*0052*/ 	.byte	0x01
	.zero		1


	//----- nvinfo : EIATTR_MERCURY_ISA_VERSION
	.align		4
        /*0054*/ 	.byte	0x03, 0x5f
        /*0056*/ 	.short	0x0101


	//----- nvinfo : EIATTR_VRC_CTA_INIT_COUNT
	.align		4
        /*0058*/ 	.byte	0x02, 0x4a
	.zero		1
	.zero		1


	//----- nvinfo : EIATTR_EXIT_INSTR_OFFSETS
	.align		4
        /*005c*/ 	.byte	0x04, 0x1c
        /*005e*/ 	.short	(.L_17 - .L_16)


	//   ....[0]....
.L_16:
        /*0060*/ 	.word	0x00000070


	//   ....[1]....
        /*0064*/ 	.word	0x00000170


	//----- nvinfo : EIATTR_CBANK_PARAM_SIZE
	.align		4
.L_17:
        /*0068*/ 	.byte	0x03, 0x19
        /*006a*/ 	.short	0x0018


	//----- nvinfo : EIATTR_PARAM_CBANK
	.align		4
        /*006c*/ 	.byte	0x04, 0x0a
        /*006e*/ 	.short	(.L_19 - .L_18)
	.align		4
.L_18:
        /*0070*/ 	.word	index@(.nv.constant0._Z18sharedMemoryKernelPfPKfii)
        /*0074*/ 	.short	0x0380
        /*0076*/ 	.short	0x0018


	//----- nvinfo : EIATTR_SW_WAR
	.align		4
.L_19:
        /*0078*/ 	.byte	0x04, 0x36
        /*007a*/ 	.short	(.L_21 - .L_20)
.L_20:
        /*007c*/ 	.word	0x00000008
.L_21:


//--------------------- .nv.callgraph             --------------------------
	.section	.nv.callgraph,"",@"SHT_CUDA_CALLGRAPH"
	.align	4
	.sectionentsize	8
	.align		4
        /*0000*/ 	.word	0x00000000
	.align		4
        /*0004*/ 	.word	0xffffffff
	.align		4
        /*0008*/ 	.word	0x00000000
	.align		4
        /*000c*/ 	.word	0xfffffffe
	.align		4
        /*0010*/ 	.word	0x00000000
	.align		4
        /*0014*/ 	.word	0xfffffffd
	.align		4
        /*0018*/ 	.word	0x00000000
	.align		4
        /*001c*/ 	.word	0xfffffffc


//--------------------- .text._Z18sharedMemoryKernelPfPKfii --------------------------
	.section	.text._Z18sharedMemoryKernelPfPKfii,"ax",@progbits
	.align	128
        .global         _Z18sharedMemoryKernelPfPKfii
        .type           _Z18sharedMemoryKernelPfPKfii,@function
        .size           _Z18sharedMemoryKernelPfPKfii,(.L_x_1 - _Z18sharedMemoryKernelPfPKfii)
        .other          _Z18sharedMemoryKernelPfPKfii,@"STO_CUDA_ENTRY STV_DEFAULT"
_Z18sharedMemoryKernelPfPKfii:
.text._Z18sharedMemoryKernelPfPKfii:
[----:B------:R-:W-:Y:S01]  /*0000*/  LDC R1, c[0x0][0x37c] ;  /* 0x0000df00ff017b82 */ /* 0x000fe20000000800 */
[----:B------:R-:W0:Y:S07]  /*0010*/  S2R R9, SR_TID.X ;  /* 0x0000000000097919 */ /* 0x000e2e0000002100 */
[----:B------:R-:W0:Y:S01]  /*0020*/  S2UR UR4, SR_CTAID.X ;  /* 0x00000000000479c3 */ /* 0x000e220000002500 */
[----:B------:R-:W1:Y:S07]  /*0030*/  LDCU UR5, c[0x0][0x390] ;  /* 0x00007200ff0577ac */ /* 0x000e6e0008000800 */
[----:B------:R-:W0:Y:S02]  /*0040*/  LDC R0, c[0x0][0x360] ;  /* 0x0000d800ff007b82 */ /* 0x000e240000000800 */
[----:B0-----:R-:W-:-:S05]  /*0050*/  IMAD R7, R0, UR4, R9 ;  /* 0x0000000400077c24 */ /* 0x001fca000f8e0209 */
[----:B-1----:R-:W-:-:S13]  /*0060*/  ISETP.GE.AND P0, PT, R7, UR5, PT ;  /* 0x0000000507007c0c */ /* 0x002fda000bf06270 */
[----:B------:R-:W-:Y:S05]  /*0070*/  @P0 EXIT ;  /* 0x000000000000094d */ /* 0x000fea0003800000 */
[----:B------:R-:W0:Y:S01]  /*0080*/  LDC.64 R2, c[0x0][0x388] ;  /* 0x0000e200ff027b82 */ /* 0x000e220000000a00 */
[----:B------:R-:W1:Y:S07]  /*0090*/  LDCU.64 UR6, c[0x0][0x358] ;  /* 0x00006b00ff0677ac */ /* 0x000e6e0008000a00 */
[----:B------:R-:W2:Y:S01]  /*00a0*/  S2UR UR5, SR_CgaCtaId ;  /* 0x00000000000579c3 */ /* 0x000ea20000008800 */
[----:B------:R-:W-:-:S07]  /*00b0*/  UMOV UR4, 0x400 ;  /* 0x0000040000047882 */ /* 0x000fce0000000000 */
[----:B------:R-:W3:Y:S01]  /*00c0*/  LDC.64 R4, c[0x0][0x380] ;  /* 0x0000e000ff047b82 */ /* 0x000ee20000000a00 */
[----:B0-----:R-:W-:-:S06]  /*00d0*/  IMAD.WIDE R2, R7, 0x4, R2 ;  /* 0x0000000407027825 */ /* 0x001fcc00078e0202 */
[----:B-1----:R-:W4:Y:S01]  /*00e0*/  LDG.E R2, desc[UR6][R2.64] ;  /* 0x0000000602027981 */ /* 0x002f22000c1e1900 */
[----:B--2---:R-:W-:-:S06]  /*00f0*/  ULEA UR4, UR5, UR4, 0x18 ;  /* 0x0000000405047291 */ /* 0x004fcc000f8ec0ff */
[----:B------:R-:W-:Y:S01]  /*0100*/  LEA R9, R9, UR4, 0x2 ;  /* 0x0000000409097c11 */ /* 0x000fe2000f8e10ff */
[----:B---3--:R-:W-:-:S04]  /*0110*/  IMAD.WIDE R4, R7, 0x4, R4 ;  /* 0x0000000407047825 */ /* 0x008fc800078e0204 */
[----:B----4-:R-:W-:Y:S01]  /*0120*/  STS [R9], R2 ;  /* 0x0000000209007388 */ /* 0x010fe20000000800 */
[----:B------:R-:W-:Y:S06]  /*0130*/  BAR.SYNC.DEFER_BLOCKING 0x0 ;  /* 0x0000000000007b1d */ /* 0x000fec0000010000 */
[----:B------:R-:W0:Y:S02]  /*0140*/  LDS R0, [R9] ;  /* 0x0000000009007984 */ /* 0x000e240000000800 */
[----:B0-----:R-:W-:-:S05]  /*0150*/  FADD R7, R0, R0 ;  /* 0x0000000000077221 */ /* 0x001fca0000000000 */
[----:B------:R-:W-:Y:S01]  /*0160*/  STG.E desc[UR6][R4.64], R7 ;  /* 0x0000000704007986 */ /* 0x000fe2000c101906 */
[----:B------:R-:W-:Y:S05]  /*0170*/  EXIT ;  /* 0x000000000000794d */ /* 0x000fea0003800000 */
.L_x_0:
[----:B------:R-:W-:-:S00]  /*0180*/  BRA `(.L_x_0) ;  /* 0xfffffffc00fc7947 */ /* 0x000fc0000383ffff */
[----:B------:R-:W-:-:S00]  /*0190*/  NOP ;  /* 0x0000000000007918 */ /* 0x000fc00000000000 */
        /* <DEDUP_REMOVED lines=14> */
.L_x_1:


//--------------------- .nv.shared._Z18sharedMemoryKernelPfPKfii --------------------------
	.section	.nv.shared._Z18sharedMemoryKernelPfPKfii,"aw",@nobits
	.sectionflags	@""
	.align	16
	.zero		1024


//--------------------- .nv.shared.reserved.0     --------------------------
	.section	.nv.shared.reserved.0,"aw",@nobits
	.weak		__nv_reservedSMEM_offset_0_alias
	.size		__nv_reservedSMEM_offset_0_alias, 0, 64
	.other		__nv_reservedSMEM_offset_0_alias,@"STO_CUDA_RESERVED_SHARED STV_DEFAULT"
__nv_reservedSMEM_offset_0_alias:
	.zero		0
	.zero		64


//--------------------- .nv.constant0._Z18sharedMemoryKernelPfPKfii --------------------------
	.section	.nv.constant0._Z18sharedMemoryKernelPfPKfii,"a",@progbits
	.sectionflags	@""
	.align	4
.nv.constant0._Z18sharedMemoryKernelPfPKfii:
	.zero		920


//--------------------- SYMBOLS --------------------------

	.type		.nv.reservedSmem.offset0,@object
	.size		.nv.reservedSmem.offset0,0x4
	.type		.nv.reservedSmem.cap,@object
	.size		.nv.reservedSmem.cap,0x4
